//
// Generated by NVIDIA NVVM Compiler
//
// Compiler Build ID: CL-36424714
// Cuda compilation tools, release 13.0, V13.0.88
// Based on NVVM 20.0.0
//

.version 9.0
.target sm_100
.address_size 64

	// .globl	_Z17cmfo_dynamics_gpuPdPKdid

.visible .entry _Z17cmfo_dynamics_gpuPdPKdid(
	.param .u64 .ptr .align 1 _Z17cmfo_dynamics_gpuPdPKdid_param_0,
	.param .u64 .ptr .align 1 _Z17cmfo_dynamics_gpuPdPKdid_param_1,
	.param .u32 _Z17cmfo_dynamics_gpuPdPKdid_param_2,
	.param .f64 _Z17cmfo_dynamics_gpuPdPKdid_param_3
)
{
	.reg .pred 	%p<12>;
	.reg .b32 	%r<14>;
	.reg .b64 	%rd<9>;
	.reg .b64 	%fd<32>;

	ld.param.u64 	%rd1, [_Z17cmfo_dynamics_gpuPdPKdid_param_0];
	ld.param.u64 	%rd2, [_Z17cmfo_dynamics_gpuPdPKdid_param_1];
	ld.param.u32 	%r9, [_Z17cmfo_dynamics_gpuPdPKdid_param_2];
	ld.param.f64 	%fd10, [_Z17cmfo_dynamics_gpuPdPKdid_param_3];
	mov.u32 	%r1, %tid.x;
	setp.gt.u32 	%p1, %r1, 6;
	@%p1 bra 	$L__BB0_9;
	cvta.to.global.u64 	%rd3, %rd2;
	mul.wide.u32 	%rd4, %r1, 8;
	add.s64 	%rd5, %rd3, %rd4;
	ld.global.f64 	%fd31, [%rd5];
	setp.lt.s32 	%p2, %r9, 1;
	@%p2 bra 	$L__BB0_8;
	add.s32 	%r10, %r1, 1;
	cvt.rn.f64.u32 	%fd12, %r10;
	mul.f64 	%fd13, %fd12, 0d3FF9E3779B97F681;
	mul.f64 	%fd2, %fd13, %fd10;
	and.b32  	%r2, %r9, 3;
	setp.lt.u32 	%p3, %r9, 4;
	@%p3 bra 	$L__BB0_5;
	and.b32  	%r11, %r9, 2147483644;
	neg.s32 	%r12, %r11;
$L__BB0_4:
	add.f64 	%fd14, %fd2, %fd31;
	setp.gt.f64 	%p4, %fd14, 0d401921FB54442D18;
	add.f64 	%fd15, %fd14, 0dC01921FB54442D18;
	selp.f64 	%fd16, %fd15, %fd14, %p4;
	add.f64 	%fd17, %fd2, %fd16;
	setp.gt.f64 	%p5, %fd17, 0d401921FB54442D18;
	add.f64 	%fd18, %fd17, 0dC01921FB54442D18;
	selp.f64 	%fd19, %fd18, %fd17, %p5;
	add.f64 	%fd20, %fd2, %fd19;
	setp.gt.f64 	%p6, %fd20, 0d401921FB54442D18;
	add.f64 	%fd21, %fd20, 0dC01921FB54442D18;
	selp.f64 	%fd22, %fd21, %fd20, %p6;
	add.f64 	%fd23, %fd2, %fd22;
	setp.gt.f64 	%p7, %fd23, 0d401921FB54442D18;
	add.f64 	%fd24, %fd23, 0dC01921FB54442D18;
	selp.f64 	%fd31, %fd24, %fd23, %p7;
	add.s32 	%r12, %r12, 4;
	setp.ne.s32 	%p8, %r12, 0;
	@%p8 bra 	$L__BB0_4;
$L__BB0_5:
	setp.eq.s32 	%p9, %r2, 0;
	@%p9 bra 	$L__BB0_8;
	neg.s32 	%r13, %r2;
$L__BB0_7:
	.pragma "nounroll";
	add.f64 	%fd25, %fd2, %fd31;
	setp.gt.f64 	%p10, %fd25, 0d401921FB54442D18;
	add.f64 	%fd26, %fd25, 0dC01921FB54442D18;
	selp.f64 	%fd31, %fd26, %fd25, %p10;
	add.s32 	%r13, %r13, 1;
	setp.ne.s32 	%p11, %r13, 0;
	@%p11 bra 	$L__BB0_7;
$L__BB0_8:
	cvta.to.global.u64 	%rd6, %rd1;
	add.s64 	%rd8, %rd6, %rd4;
	st.global.f64 	[%rd8], %fd31;
$L__BB0_9:
	ret;

}


// ===== COMPILED SASS (sm_100) =====

	.target	sm_100

	.elftype	@"ET_EXEC"


//--------------------- .note.nv.tkinfo           --------------------------
	.section	.note.nv.tkinfo,"",@"SHT_NOTE"
	.sectionflags	@"SHF_NOTE_NV_TKINFO"
	.tkinfo
        /*0018*/ 	.word	0x00000002
        /*0030*/ 	.string	""
        /*0030*/ 	.string	"ptxas"
        /*0030*/ 	.string	"Cuda compilation tools, release 13.0, V13.0.88"
        /*0030*/ 	.string	"Build cuda_13.0.r13.0/compiler.36424714_0"
        /*0030*/ 	.string	"-arch sm_100 -m 64 "



//--------------------- .note.nv.cuinfo           --------------------------
	.section	.note.nv.cuinfo,"",@"SHT_NOTE"
	.sectionflags	@"SHF_NOTE_NV_CUINFO"
        /*0018*/ 	.short	0x0002
        /*001a*/ 	.short	0x0064
        /*001c*/ 	.short	0x0082
	.zero		2


//--------------------- .nv.info                  --------------------------
	.section	.nv.info,"",@"SHT_CUDA_INFO"
	.align	4


	//----- nvinfo : EIATTR_REGCOUNT
	.align		4
        /*0000*/ 	.byte	0x04, 0x2f
        /*0002*/ 	.short	(.L_1 - .L_0)
	.align		4
.L_0:
        /*0004*/ 	.word	index@(_Z17cmfo_dynamics_gpuPdPKdid)
        /*0008*/ 	.word	0x0000000a


	//----- nvinfo : EIATTR_FRAME_SIZE
	.align		4
.L_1:
        /*000c*/ 	.byte	0x04, 0x11
        /*000e*/ 	.short	(.L_3 - .L_2)
	.align		4
.L_2:
        /*0010*/ 	.word	index@(_Z17cmfo_dynamics_gpuPdPKdid)
        /*0014*/ 	.word	0x00000000


	//----- nvinfo : EIATTR_MIN_STACK_SIZE
	.align		4
.L_3:
        /*0018*/ 	.byte	0x04, 0x12
        /*001a*/ 	.short	(.L_5 - .L_4)
	.align		4
.L_4:
        /*001c*/ 	.word	index@(_Z17cmfo_dynamics_gpuPdPKdid)
        /*0020*/ 	.word	0x00000000
.L_5:


//--------------------- .nv.compat                --------------------------
	.section	.nv.compat,"",@"SHT_CUDA_COMPAT_INFO"
	.align	4
        /*0000*/ 	.byte	0x02, 0x09, 0x00, 0x00, 0x02, 0x02, 0x01, 0x00, 0x02, 0x05, 0x05, 0x00, 0x03, 0x07, 0x01, 0x01
        /*0010*/ 	.byte	0x02, 0x03, 0x00, 0x00, 0x02, 0x06, 0x01, 0x00, 0x04, 0x0b, 0x08, 0x00, 0x01, 0x00, 0x00, 0x00
        /*0020*/ 	.byte	0x00, 0x00, 0x00, 0x00


//--------------------- .nv.info._Z17cmfo_dynamics_gpuPdPKdid --------------------------
	.section	.nv.info._Z17cmfo_dynamics_gpuPdPKdid,"",@"SHT_CUDA_INFO"
	.sectionflags	@""
	.align	4


	//----- nvinfo : EIATTR_CUDA_API_VERSION
	.align		4
        /*0000*/ 	.byte	0x04, 0x37
        /*0002*/ 	.short	(.L_7 - .L_6)
.L_6:
        /*0004*/ 	.word	0x00000082


	//----- nvinfo : EIATTR_KPARAM_INFO
	.align		4
.L_7:
        /*0008*/ 	.byte	0x04, 0x17
        /*000a*/ 	.short	(.L_9 - .L_8)
.L_8:
        /*000c*/ 	.word	0x00000000
        /*0010*/ 	.short	0x0003
        /*0012*/ 	.short	0x0018
        /*0014*/ 	.byte	0x00, 0xf0, 0x21, 0x00


	//----- nvinfo : EIATTR_KPARAM_INFO
	.align		4
.L_9:
        /*0018*/ 	.byte	0x04, 0x17
        /*001a*/ 	.short	(.L_11 - .L_10)
.L_10:
        /*001c*/ 	.word	0x00000000
        /*0020*/ 	.short	0x0002
        /*0022*/ 	.short	0x0010
        /*0024*/ 	.byte	0x00, 0xf0, 0x11, 0x00


	//----- nvinfo : EIATTR_KPARAM_INFO
	.align		4
.L_11:
        /*0028*/ 	.byte	0x04, 0x17
        /*002a*/ 	.short	(.L_13 - .L_12)
.L_12:
        /*002c*/ 	.word	0x00000000
        /*0030*/ 	.short	0x0001
        /*0032*/ 	.short	0x0008
        /*0034*/ 	.byte	0x00, 0xf5, 0x21, 0x00


	//----- nvinfo : EIATTR_KPARAM_INFO
	.align		4
.L_13:
        /*0038*/ 	.byte	0x04, 0x17
        /*003a*/ 	.short	(.L_15 - .L_14)
.L_14:
        /*003c*/ 	.word	0x00000000
        /*0040*/ 	.short	0x0000
        /*0042*/ 	.short	0x0000
        /*0044*/ 	.byte	0x00, 0xf5, 0x21, 0x00


	//----- nvinfo : EIATTR_SPARSE_MMA_MASK
	.align		4
.L_15:
        /*0048*/ 	.byte	0x03, 0x50
        /*004a*/ 	.short	0x0000


	//----- nvinfo : EIATTR_MAXREG_COUNT
	.align		4
        /*004c*/ 	.byte	0x03, 0x1b
        /*004e*/ 	.short	0x00ff


	//----- nvinfo : EIATTR_MERCURY_ISA_VERSION
	.align		4
        /*0050*/ 	.byte	0x03, 0x5f
        /*0052*/ 	.short	0x0101


	//----- nvinfo : EIATTR_VRC_CTA_INIT_COUNT
	.align		4
        /*0054*/ 	.byte	0x02, 0x4a
	.zero		1
	.zero		1


	//----- nvinfo : EIATTR_EXIT_INSTR_OFFSETS
	.align		4
        /*0058*/ 	.byte	0x04, 0x1c
        /*005a*/ 	.short	(.L_17 - .L_16)


	//   ....[0]....
.L_16:
        /*005c*/ 	.word	0x00000030


	//   ....[1]....
        /*0060*/ 	.word	0x00000d50


	//----- nvinfo : EIATTR_CBANK_PARAM_SIZE
	.align		4
.L_17:
        /*0064*/ 	.byte	0x03, 0x19
        /*0066*/ 	.short	0x0020


	//----- nvinfo : EIATTR_PARAM_CBANK
	.align		4
        /*0068*/ 	.byte	0x04, 0x0a
        /*006a*/ 	.short	(.L_19 - .L_18)
	.align		4
.L_18:
        /*006c*/ 	.word	index@(.nv.constant0._Z17cmfo_dynamics_gpuPdPKdid)
        /*0070*/ 	.short	0x0380
        /*0072*/ 	.short	0x0020


	//----- nvinfo : EIATTR_SW_WAR
	.align		4
.L_19:
        /*0074*/ 	.byte	0x04, 0x36
        /*0076*/ 	.short	(.L_21 - .L_20)
.L_20:
        /*0078*/ 	.word	0x00000008
.L_21:


//--------------------- .nv.callgraph             --------------------------
	.section	.nv.callgraph,"",@"SHT_CUDA_CALLGRAPH"
	.align	4
	.sectionentsize	8
	.align		4
        /*0000*/ 	.word	0x00000000
	.align		4
        /*0004*/ 	.word	0xffffffff
	.align		4
        /*0008*/ 	.word	0x00000000
	.align		4
        /*000c*/ 	.word	0xfffffffe
	.align		4
        /*0010*/ 	.word	0x00000000
	.align		4
        /*0014*/ 	.word	0xfffffffd
	.align		4
        /*0018*/ 	.word	0x00000000
	.align		4
        /*001c*/ 	.word	0xfffffffc


//--------------------- .text._Z17cmfo_dynamics_gpuPdPKdid --------------------------
	.section	.text._Z17cmfo_dynamics_gpuPdPKdid,"ax",@progbits
	.align	128
        .global         _Z17cmfo_dynamics_gpuPdPKdid
        .type           _Z17cmfo_dynamics_gpuPdPKdid,@function
        .size           _Z17cmfo_dynamics_gpuPdPKdid,(.L_x_8 - _Z17cmfo_dynamics_gpuPdPKdid)
        .other          _Z17cmfo_dynamics_gpuPdPKdid,@"STO_CUDA_ENTRY STV_DEFAULT"
_Z17cmfo_dynamics_gpuPdPKdid:
.text._Z17cmfo_dynamics_gpuPdPKdid:
[----:B------:R-:W-:Y:S01]  /*0000*/  LDC R1, c[0x0][0x37c] ;  /* 0x0000df00ff017b82 */ /* 0x000fe20000000800 */
[----:B------:R-:W0:Y:S02]  /*0010*/  S2R R0, SR_TID.X ;  /* 0x0000000000007919 */ /* 0x000e240000002100 */
[----:B0-----:R-:W-:-:S13]  /*0020*/  ISETP.GT.U32.AND P0, PT, R0, 0x6, PT ;  /* 0x000000060000780c */ /* 0x001fda0003f04070 */
[----:B------:R-:W-:Y:S05]  /*0030*/  @P0 EXIT ;  /* 0x000000000000094d */ /* 0x000fea0003800000 */
[----:B------:R-:W0:Y:S01]  /*0040*/  LDC.64 R2, c[0x0][0x388] ;  /* 0x0000e200ff027b82 */ /* 0x000e220000000a00 */
[----:B------:R-:W1:Y:S01]  /*0050*/  LDCU.64 UR6, c[0x0][0x358] ;  /* 0x00006b00ff0677ac */ /* 0x000e620008000a00 */
[----:B------:R-:W2:Y:S01]  /*0060*/  LDCU UR5, c[0x0][0x390] ;  /* 0x00007200ff0577ac */ /* 0x000ea20008000800 */
[----:B0-----:R-:W-:-:S05]  /*0070*/  IMAD.WIDE.U32 R2, R0, 0x8, R2 ;  /* 0x0000000800027825 */ /* 0x001fca00078e0002 */
[----:B-1----:R0:W5:Y:S01]  /*0080*/  LDG.E.64 R4, desc[UR6][R2.64] ;  /* 0x0000000602047981 */ /* 0x002162000c1e1b00 */
[----:B--2---:R-:W-:-:S09]  /*0090*/  UISETP.GE.AND UP0, UPT, UR5, 0x1, UPT ;  /* 0x000000010500788c */ /* 0x004fd2000bf06270 */
[----:B0-----:R-:W-:Y:S05]  /*00a0*/  BRA.U !UP0, `(.L_x_0) ;  /* 0x0000000d081c7547 */ /* 0x001fea000b800000 */
[----:B------:R-:W-:Y:S01]  /*00b0*/  VIADD R6, R0, 0x1 ;  /* 0x0000000100067836 */ /* 0x000fe20000000000 */
[----:B------:R-:W-:Y:S01]  /*00c0*/  UISETP.GE.U32.AND UP0, UPT, UR5, 0x4, UPT ;  /* 0x000000040500788c */ /* 0x000fe2000bf06070 */
[----:B------:R-:W-:Y:S02]  /*00d0*/  UMOV UR8, 0x9b97f681 ;  /* 0x9b97f68100087882 */ /* 0x000fe40000000000 */
[----:B------:R-:W0:Y:S01]  /*00e0*/  I2F.F64.U32 R2, R6 ;  /* 0x0000000600027312 */ /* 0x000e220000201800 */
[----:B------:R-:W-:Y:S01]  /*00f0*/  UMOV UR9, 0x3ff9e377 ;  /* 0x3ff9e37700097882 */ /* 0x000fe20000000000 */
[----:B------:R-:W-:Y:S01]  /*0100*/  ULOP3.LUT UR4, UR5, 0x3, URZ, 0xc0, !UPT ;  /* 0x0000000305047892 */ /* 0x000fe2000f8ec0ff */
[----:B0-----:R-:W-:-:S03]  /*0110*/  DMUL R2, R2, UR8 ;  /* 0x0000000802027c28 */ /* 0x001fc60008000000 */
[----:B------:R-:W-:Y:S08]  /*0120*/  BRA.U !UP0, `(.L_x_1) ;  /* 0x0000000908c47547 */ /* 0x000ff0000b800000 */
[----:B------:R-:W-:Y:S01]  /*0130*/  ULOP3.LUT UR5, UR5, 0x7ffffffc, URZ, 0xc0, !UPT ;  /* 0x7ffffffc05057892 */ /* 0x000fe2000f8ec0ff */
[----:B------:R-:W0:Y:S03]  /*0140*/  LDCU.64 UR14, c[0x0][0x398] ;  /* 0x00007300ff0e77ac */ /* 0x000e260008000a00 */
[----:B------:R-:W-:-:S04]  /*0150*/  UIADD3 UR5, UPT, UPT, -UR5, URZ, URZ ;  /* 0x000000ff05057290 */ /* 0x000fc8000fffe1ff */
[----:B------:R-:W-:-:S09]  /*0160*/  UISETP.GE.AND UP0, UPT, UR5, URZ, UPT ;  /* 0x000000ff0500728c */ /* 0x000fd2000bf06270 */
[----:B------:R-:W-:Y:S05]  /*0170*/  BRA.U UP0, `(.L_x_2) ;  /* 0x0000000900447547 */ /* 0x000fea000b800000 */
[----:B------:R-:W-:Y:S02]  /*0180*/  UIADD3 UR8, UPT, UPT, -UR5, URZ, URZ ;  /* 0x000000ff05087290 */ /* 0x000fe4000fffe1ff */
[----:B------:R-:W-:Y:S02]  /*0190*/  UPLOP3.LUT UP0, UPT, UPT, UPT, UPT, 0x80, 0x8 ;  /* 0x000000000008789c */ /* 0x000fe40003f0f070 */
[----:B------:R-:W-:-:S09]  /*01a0*/  UISETP.GT.AND UP1, UPT, UR8, 0xc, UPT ;  /* 0x0000000c0800788c */ /* 0x000fd2000bf24270 */
[----:B------:R-:W-:Y:S05]  /*01b0*/  BRA.U !UP1, `(.L_x_3) ;  /* 0x0000000509647547 */ /* 0x000fea000b800000 */
[----:B------:R-:W1:Y:S01]  /*01c0*/  LDCU.64 UR8, c[0x0][0x398] ;  /* 0x00007300ff0877ac */ /* 0x000e620008000a00 */
[----:B------:R-:W-:-:S11]  /*01d0*/  UPLOP3.LUT UP0, UPT, UPT, UPT, UPT, 0x40, 0x4 ;  /* 0x000000000004789c */ /* 0x000fd60003f0e870 */
.L_x_4:
[----:B-1---5:R-:W-:Y:S01]  /*01e0*/  DFMA R4, R2, UR8, R4 ;  /* 0x0000000802047c2b */ /* 0x022fe20008000004 */
[----:B------:R-:W-:Y:S01]  /*01f0*/  UMOV UR12, 0x54442d18 ;  /* 0x54442d18000c7882 */ /* 0x000fe20000000000 */
[----:B------:R-:W-:Y:S01]  /*0200*/  UMOV UR13, 0x401921fb ;  /* 0x401921fb000d7882 */ /* 0x000fe20000000000 */
[----:B------:R-:W-:Y:S01]  /*0210*/  UMOV UR10, 0x54442d18 ;  /* 0x54442d18000a7882 */ /* 0x000fe20000000000 */
[----:B------:R-:W-:Y:S01]  /*0220*/  UMOV UR11, 0x401921fb ;  /* 0x401921fb000b7882 */ /* 0x000fe20000000000 */
[----:B------:R-:W-:-:S03]  /*0230*/  UIADD3 UR5, UPT, UPT, UR5, 0x10, URZ ;  /* 0x0000001005057890 */ /* 0x000fc6000fffe0ff */
[C---:B------:R-:W-:Y:S01]  /*0240*/  DADD R6, R4.reuse, -UR12 ;  /* 0x8000000c04067e29 */ /* 0x040fe20008000000 */
[----:B------:R-:W-:Y:S01]  /*0250*/  UISETP.GE.AND UP1, UPT, UR5, -0xc, UPT ;  /* 0xfffffff40500788c */ /* 0x000fe2000bf26270 */
[----:B------:R-:W-:-:S08]  /*0260*/  DSETP.GT.AND P0, PT, R4, UR10, PT ;  /* 0x0000000a04007e2a */ /* 0x000fd0000bf04000 */
[----:B------:R-:W-:Y:S02]  /*0270*/  FSEL R4, R6, R4, P0 ;  /* 0x0000000406047208 */ /* 0x000fe40000000000 */
[----:B------:R-:W-:-:S06]  /*0280*/  FSEL R5, R7, R5, P0 ;  /* 0x0000000507057208 */ /* 0x000fcc0000000000 */
[----:B------:R-:W-:-:S08]  /*0290*/  DFMA R4, R2, UR8, R4 ;  /* 0x0000000802047c2b */ /* 0x000fd00008000004 */
[C---:B------:R-:W-:Y:S02]  /*02a0*/  DADD R6, R4.reuse, -UR12 ;  /* 0x8000000c04067e29 */ /* 0x040fe40008000000 */
        /* <DEDUP_REMOVED lines=72> */
[----:B------:R-:W-:Y:S01]  /*0730*/  FSEL R5, R7, R5, P0 ;  /* 0x0000000507057208 */ /* 0x000fe20000000000 */
[----:B------:R-:W-:Y:S06]  /*0740*/  BRA.U !UP1, `(.L_x_4) ;  /* 0xfffffff909a47547 */ /* 0x000fec000b83ffff */
.L_x_3:
[----:B------:R-:W-:-:S04]  /*0750*/  UIADD3 UR8, UPT, UPT, -UR5, URZ, URZ ;  /* 0x000000ff05087290 */ /* 0x000fc8000fffe1ff */
[----:B------:R-:W-:-:S09]  /*0760*/  UISETP.GT.AND UP1, UPT, UR8, 0x4, UPT ;  /* 0x000000040800788c */ /* 0x000fd2000bf24270 */
[----:B------:R-:W-:Y:S05]  /*0770*/  BRA.U !UP1, `(.L_x_5) ;  /* 0x0000000109bc7547 */ /* 0x000fea000b800000 */
[----:B------:R-:W1:Y:S01]  /*0780*/  LDCU.64 UR8, c[0x0][0x398] ;  /* 0x00007300ff0877ac */ /* 0x000e620008000a00 */
[----:B------:R-:W-:Y:S01]  /*0790*/  UMOV UR12, 0x54442d18 ;  /* 0x54442d18000c7882 */ /* 0x000fe20000000000 */
[----:B------:R-:W-:Y:S01]  /*07a0*/  UMOV UR13, 0x401921fb ;  /* 0x401921fb000d7882 */ /* 0x000fe20000000000 */
[----:B------:R-:W-:Y:S01]  /*07b0*/  UMOV UR10, 0x54442d18 ;  /* 0x54442d18000a7882 */ /* 0x000fe20000000000 */
[----:B------:R-:W-:Y:S01]  /*07c0*/  UMOV UR11, 0x401921fb ;  /* 0x401921fb000b7882 */ /* 0x000fe20000000000 */
[----:B------:R-:W-:Y:S02]  /*07d0*/  UIADD3 UR5, UPT, UPT, UR5, 0x8, URZ ;  /* 0x0000000805057890 */ /* 0x000fe4000fffe0ff */
[----:B------:R-:W-:Y:S01]  /*07e0*/  UPLOP3.LUT UP0, UPT, UPT, UPT, UPT, 0x40, 0x4 ;  /* 0x000000000004789c */ /* 0x000fe20003f0e870 */
[----:B-1---5:R-:W-:-:S08]  /*07f0*/  DFMA R4, R2, UR8, R4 ;  /* 0x0000000802047c2b */ /* 0x022fd00008000004 */
        /* <DEDUP_REMOVED lines=38> */
[----:B------:R-:W-:-:S07]  /*0a60*/  FSEL R5, R7, R5, P0 ;  /* 0x0000000507057208 */ /* 0x000fce0000000000 */
.L_x_5:
[----:B------:R-:W-:-:S09]  /*0a70*/  UISETP.NE.OR UP0, UPT, UR5, URZ, UP0 ;  /* 0x000000ff0500728c */ /* 0x000fd20008705670 */
[----:B------:R-:W-:Y:S05]  /*0a80*/  BRA.U !UP0, `(.L_x_1) ;  /* 0x00000001086c7547 */ /* 0x000fea000b800000 */
.L_x_2:
[----:B0----5:R-:W-:Y:S01]  /*0a90*/  DFMA R4, R2, UR14, R4 ;  /* 0x0000000e02047c2b */ /* 0x021fe20008000004 */
[----:B------:R-:W-:Y:S01]  /*0aa0*/  UMOV UR10, 0x54442d18 ;  /* 0x54442d18000a7882 */ /* 0x000fe20000000000 */
[----:B------:R-:W-:Y:S01]  /*0ab0*/  UMOV UR11, 0x401921fb ;  /* 0x401921fb000b7882 */ /* 0x000fe20000000000 */
[----:B------:R-:W-:Y:S01]  /*0ac0*/  UMOV UR8, 0x54442d18 ;  /* 0x54442d1800087882 */ /* 0x000fe20000000000 */
[----:B------:R-:W-:Y:S01]  /*0ad0*/  UMOV UR9, 0x401921fb ;  /* 0x401921fb00097882 */ /* 0x000fe20000000000 */
[----:B------:R-:W-:-:S03]  /*0ae0*/  UIADD3 UR5, UPT, UPT, UR5, 0x4, URZ ;  /* 0x0000000405057890 */ /* 0x000fc6000fffe0ff */
[C---:B------:R-:W-:Y:S01]  /*0af0*/  DADD R6, R4.reuse, -UR10 ;  /* 0x8000000a04067e29 */ /* 0x040fe20008000000 */
[----:B------:R-:W-:Y:S01]  /*0b00*/  UISETP.NE.AND UP0, UPT, UR5, URZ, UPT ;  /* 0x000000ff0500728c */ /* 0x000fe2000bf05270 */
        /* <DEDUP_REMOVED lines=18> */
[----:B------:R-:W-:Y:S06]  /*0c30*/  BRA.U UP0, `(.L_x_2) ;  /* 0xfffffffd00947547 */ /* 0x000fec000b83ffff */
.L_x_1:
[----:B------:R-:W-:-:S09]  /*0c40*/  UISETP.NE.AND UP0, UPT, UR4, URZ, UPT ;  /* 0x000000ff0400728c */ /* 0x000fd2000bf05270 */
[----:B------:R-:W-:Y:S05]  /*0c50*/  BRA.U !UP0, `(.L_x_0) ;  /* 0x0000000108307547 */ /* 0x000fea000b800000 */
[----:B------:R-:W1:Y:S01]  /*0c60*/  LDCU.64 UR8, c[0x0][0x398] ;  /* 0x00007300ff0877ac */ /* 0x000e620008000a00 */
[----:B------:R-:W-:-:S12]  /*0c70*/  UIADD3 UR4, UPT, UPT, -UR4, URZ, URZ ;  /* 0x000000ff04047290 */ /* 0x000fd8000fffe1ff */
.L_x_6:
[----:B-1---5:R-:W-:Y:S01]  /*0c80*/  DFMA R4, R2, UR8, R4 ;  /* 0x0000000802047c2b */ /* 0x022fe20008000004 */
[----:B------:R-:W-:Y:S01]  /*0c90*/  UIADD3 UR4, UPT, UPT, UR4, 0x1, URZ ;  /* 0x0000000104047890 */ /* 0x000fe2000fffe0ff */
[----:B------:R-:W-:Y:S01]  /*0ca0*/  UMOV UR10, 0x54442d18 ;  /* 0x54442d18000a7882 */ /* 0x000fe20000000000 */
[----:B------:R-:W-:Y:S02]  /*0cb0*/  UMOV UR11, 0x401921fb ;  /* 0x401921fb000b7882 */ /* 0x000fe40000000000 */
[----:B------:R-:W-:-:S03]  /*0cc0*/  UISETP.NE.AND UP0, UPT, UR4, URZ, UPT ;  /* 0x000000ff0400728c */ /* 0x000fc6000bf05270 */
[C---:B------:R-:W-:Y:S02]  /*0cd0*/  DADD R6, R4.reuse, -UR10 ;  /* 0x8000000a04067e29 */ /* 0x040fe40008000000 */
[----:B------:R-:W-:-:S08]  /*0ce0*/  DSETP.GT.AND P0, PT, R4, UR10, PT ;  /* 0x0000000a04007e2a */ /* 0x000fd0000bf04000 */
[----:B------:R-:W-:Y:S02]  /*0cf0*/  FSEL R4, R6, R4, P0 ;  /* 0x0000000406047208 */ /* 0x000fe40000000000 */
[----:B------:R-:W-:Y:S01]  /*0d00*/  FSEL R5, R7, R5, P0 ;  /* 0x0000000507057208 */ /* 0x000fe20000000000 */
[----:B------:R-:W-:Y:S06]  /*0d10*/  BRA.U UP0, `(.L_x_6) ;  /* 0xfffffffd00d87547 */ /* 0x000fec000b83ffff */
.L_x_0:
[----:B------:R-:W1:Y:S02]  /*0d20*/  LDC.64 R2, c[0x0][0x380] ;  /* 0x0000e000ff027b82 */ /* 0x000e640000000a00 */
[----:B-1----:R-:W-:-:S05]  /*0d30*/  IMAD.WIDE.U32 R2, R0, 0x8, R2 ;  /* 0x0000000800027825 */ /* 0x002fca00078e0002 */
[----:B-----5:R-:W-:Y:S01]  /*0d40*/  STG.E.64 desc[UR6][R2.64], R4 ;  /* 0x0000000402007986 */ /* 0x020fe2000c101b06 */
[----:B0-----:R-:W-:Y:S05]  /*0d50*/  EXIT ;  /* 0x000000000000794d */ /* 0x001fea0003800000 */
.L_x_7:
[----:B------:R-:W-:-:S00]  /*0d60*/  BRA `(.L_x_7) ;  /* 0xfffffffc00fc7947 */ /* 0x000fc0000383ffff */
[----:B------:R-:W-:-:S00]  /*0d70*/  NOP ;  /* 0x0000000000007918 */ /* 0x000fc00000000000 */
        /* <DEDUP_REMOVED lines=8> */
.L_x_8:


//--------------------- .nv.shared.reserved.0     --------------------------
	.section	.nv.shared.reserved.0,"aw",@nobits
	.weak		__nv_reservedSMEM_offset_0_alias
	.size		__nv_reservedSMEM_offset_0_alias, 0, 64
	.other		__nv_reservedSMEM_offset_0_alias,@"STO_CUDA_RESERVED_SHARED STV_DEFAULT"
__nv_reservedSMEM_offset_0_alias:
	.zero		0
	.zero		64


//--------------------- .nv.constant0._Z17cmfo_dynamics_gpuPdPKdid --------------------------
	.section	.nv.constant0._Z17cmfo_dynamics_gpuPdPKdid,"a",@progbits
	.sectionflags	@""
	.align	4
.nv.constant0._Z17cmfo_dynamics_gpuPdPKdid:
	.zero		928


//--------------------- SYMBOLS --------------------------

	.type		.nv.reservedSmem.offset0,@object
	.size		.nv.reservedSmem.offset0,0x4
